//
// Generated by NVIDIA NVVM Compiler
//
// Compiler Build ID: CL-36424714
// Cuda compilation tools, release 13.0, V13.0.88
// Based on NVVM 20.0.0
//

.version 9.0
.target sm_100
.address_size 64

	// .globl	_Z16lmwTest_baselinePffiPy
.extern .func  (.param .b32 func_retval0) vprintf
(
	.param .b64 vprintf_param_0,
	.param .b64 vprintf_param_1
)
;
.global .align 1 .b8 $str[18] = {69, 108, 97, 112, 115, 101, 100, 32, 116, 105, 109, 101, 58, 32, 37, 117, 10};

.visible .entry _Z16lmwTest_baselinePffiPy(
	.param .u64 .ptr .align 1 _Z16lmwTest_baselinePffiPy_param_0,
	.param .f32 _Z16lmwTest_baselinePffiPy_param_1,
	.param .u32 _Z16lmwTest_baselinePffiPy_param_2,
	.param .u64 .ptr .align 1 _Z16lmwTest_baselinePffiPy_param_3
)
{
	.reg .pred 	%p<10>;
	.reg .b32 	%r<37>;
	.reg .b32 	%f<60>;
	.reg .b64 	%rd<20>;

	ld.param.u64 	%rd6, [_Z16lmwTest_baselinePffiPy_param_0];
	ld.param.f32 	%f1, [_Z16lmwTest_baselinePffiPy_param_1];
	ld.param.u32 	%r23, [_Z16lmwTest_baselinePffiPy_param_2];
	ld.param.u64 	%rd4, [_Z16lmwTest_baselinePffiPy_param_3];
	cvta.to.global.u64 	%rd1, %rd6;
	// begin inline asm
	mov.u64 	%rd5, %clock64;
	// end inline asm
	mov.u32 	%r1, %ctaid.x;
	mov.u32 	%r24, %ntid.x;
	mov.u32 	%r25, %tid.x;
	mad.lo.s32 	%r26, %r1, %r24, %r25;
	mul.lo.s32 	%r2, %r23, %r26;
	setp.lt.s32 	%p1, %r23, 1;
	@%p1 bra 	$L__BB0_13;
	and.b32  	%r3, %r23, 15;
	setp.lt.u32 	%p2, %r23, 16;
	mov.b32 	%r33, 0;
	@%p2 bra 	$L__BB0_4;
	and.b32  	%r33, %r23, 2147483632;
	neg.s32 	%r31, %r33;
	add.s64 	%rd3, %rd1, 32;
	mov.u32 	%r30, %r2;
$L__BB0_3:
	.pragma "nounroll";
	mul.wide.s32 	%rd7, %r30, 4;
	add.s64 	%rd8, %rd3, %rd7;
	ld.global.f32 	%f2, [%rd8+-32];
	add.f32 	%f3, %f1, %f2;
	st.global.f32 	[%rd8+-32], %f3;
	ld.global.f32 	%f4, [%rd8+-28];
	add.f32 	%f5, %f1, %f4;
	st.global.f32 	[%rd8+-28], %f5;
	ld.global.f32 	%f6, [%rd8+-24];
	add.f32 	%f7, %f1, %f6;
	st.global.f32 	[%rd8+-24], %f7;
	ld.global.f32 	%f8, [%rd8+-20];
	add.f32 	%f9, %f1, %f8;
	st.global.f32 	[%rd8+-20], %f9;
	ld.global.f32 	%f10, [%rd8+-16];
	add.f32 	%f11, %f1, %f10;
	st.global.f32 	[%rd8+-16], %f11;
	ld.global.f32 	%f12, [%rd8+-12];
	add.f32 	%f13, %f1, %f12;
	st.global.f32 	[%rd8+-12], %f13;
	ld.global.f32 	%f14, [%rd8+-8];
	add.f32 	%f15, %f1, %f14;
	st.global.f32 	[%rd8+-8], %f15;
	ld.global.f32 	%f16, [%rd8+-4];
	add.f32 	%f17, %f1, %f16;
	st.global.f32 	[%rd8+-4], %f17;
	ld.global.f32 	%f18, [%rd8];
	add.f32 	%f19, %f1, %f18;
	st.global.f32 	[%rd8], %f19;
	ld.global.f32 	%f20, [%rd8+4];
	add.f32 	%f21, %f1, %f20;
	st.global.f32 	[%rd8+4], %f21;
	ld.global.f32 	%f22, [%rd8+8];
	add.f32 	%f23, %f1, %f22;
	st.global.f32 	[%rd8+8], %f23;
	ld.global.f32 	%f24, [%rd8+12];
	add.f32 	%f25, %f1, %f24;
	st.global.f32 	[%rd8+12], %f25;
	ld.global.f32 	%f26, [%rd8+16];
	add.f32 	%f27, %f1, %f26;
	st.global.f32 	[%rd8+16], %f27;
	ld.global.f32 	%f28, [%rd8+20];
	add.f32 	%f29, %f1, %f28;
	st.global.f32 	[%rd8+20], %f29;
	ld.global.f32 	%f30, [%rd8+24];
	add.f32 	%f31, %f1, %f30;
	st.global.f32 	[%rd8+24], %f31;
	ld.global.f32 	%f32, [%rd8+28];
	add.f32 	%f33, %f1, %f32;
	st.global.f32 	[%rd8+28], %f33;
	add.s32 	%r31, %r31, 16;
	add.s32 	%r30, %r30, 16;
	setp.ne.s32 	%p3, %r31, 0;
	@%p3 bra 	$L__BB0_3;
$L__BB0_4:
	setp.eq.s32 	%p4, %r3, 0;
	@%p4 bra 	$L__BB0_13;
	and.b32  	%r11, %r23, 7;
	setp.lt.u32 	%p5, %r3, 8;
	@%p5 bra 	$L__BB0_7;
	add.s32 	%r28, %r33, %r2;
	mul.wide.s32 	%rd9, %r28, 4;
	add.s64 	%rd10, %rd1, %rd9;
	ld.global.f32 	%f34, [%rd10];
	add.f32 	%f35, %f1, %f34;
	st.global.f32 	[%rd10], %f35;
	ld.global.f32 	%f36, [%rd10+4];
	add.f32 	%f37, %f1, %f36;
	st.global.f32 	[%rd10+4], %f37;
	ld.global.f32 	%f38, [%rd10+8];
	add.f32 	%f39, %f1, %f38;
	st.global.f32 	[%rd10+8], %f39;
	ld.global.f32 	%f40, [%rd10+12];
	add.f32 	%f41, %f1, %f40;
	st.global.f32 	[%rd10+12], %f41;
	ld.global.f32 	%f42, [%rd10+16];
	add.f32 	%f43, %f1, %f42;
	st.global.f32 	[%rd10+16], %f43;
	ld.global.f32 	%f44, [%rd10+20];
	add.f32 	%f45, %f1, %f44;
	st.global.f32 	[%rd10+20], %f45;
	ld.global.f32 	%f46, [%rd10+24];
	add.f32 	%f47, %f1, %f46;
	st.global.f32 	[%rd10+24], %f47;
	ld.global.f32 	%f48, [%rd10+28];
	add.f32 	%f49, %f1, %f48;
	st.global.f32 	[%rd10+28], %f49;
	add.s32 	%r33, %r33, 8;
$L__BB0_7:
	setp.eq.s32 	%p6, %r11, 0;
	@%p6 bra 	$L__BB0_13;
	and.b32  	%r14, %r23, 3;
	setp.lt.u32 	%p7, %r11, 4;
	@%p7 bra 	$L__BB0_10;
	add.s32 	%r29, %r33, %r2;
	mul.wide.s32 	%rd11, %r29, 4;
	add.s64 	%rd12, %rd1, %rd11;
	ld.global.f32 	%f50, [%rd12];
	add.f32 	%f51, %f1, %f50;
	st.global.f32 	[%rd12], %f51;
	ld.global.f32 	%f52, [%rd12+4];
	add.f32 	%f53, %f1, %f52;
	st.global.f32 	[%rd12+4], %f53;
	ld.global.f32 	%f54, [%rd12+8];
	add.f32 	%f55, %f1, %f54;
	st.global.f32 	[%rd12+8], %f55;
	ld.global.f32 	%f56, [%rd12+12];
	add.f32 	%f57, %f1, %f56;
	st.global.f32 	[%rd12+12], %f57;
	add.s32 	%r33, %r33, 4;
$L__BB0_10:
	setp.eq.s32 	%p8, %r14, 0;
	@%p8 bra 	$L__BB0_13;
	add.s32 	%r36, %r33, %r2;
	neg.s32 	%r35, %r14;
$L__BB0_12:
	.pragma "nounroll";
	mul.wide.s32 	%rd13, %r36, 4;
	add.s64 	%rd14, %rd1, %rd13;
	ld.global.f32 	%f58, [%rd14];
	add.f32 	%f59, %f1, %f58;
	st.global.f32 	[%rd14], %f59;
	add.s32 	%r36, %r36, 1;
	add.s32 	%r35, %r35, 1;
	setp.ne.s32 	%p9, %r35, 0;
	@%p9 bra 	$L__BB0_12;
$L__BB0_13:
	cvta.to.global.u64 	%rd16, %rd4;
	// begin inline asm
	mov.u64 	%rd15, %clock64;
	// end inline asm
	sub.s64 	%rd17, %rd15, %rd5;
	mul.wide.u32 	%rd18, %r1, 8;
	add.s64 	%rd19, %rd16, %rd18;
	st.global.u64 	[%rd19], %rd17;
	ret;

}
	// .globl	_Z14lmwTest_atomicPffiPy
.visible .entry _Z14lmwTest_atomicPffiPy(
	.param .u64 .ptr .align 1 _Z14lmwTest_atomicPffiPy_param_0,
	.param .f32 _Z14lmwTest_atomicPffiPy_param_1,
	.param .u32 _Z14lmwTest_atomicPffiPy_param_2,
	.param .u64 .ptr .align 1 _Z14lmwTest_atomicPffiPy_param_3
)
{
	.local .align 8 .b8 	__local_depot1[8];
	.reg .b64 	%SP;
	.reg .b64 	%SPL;
	.reg .pred 	%p<6>;
	.reg .b32 	%r<29>;
	.reg .b32 	%f<7>;
	.reg .b64 	%rd<20>;

	mov.u64 	%SPL, __local_depot1;
	cvta.local.u64 	%SP, %SPL;
	ld.param.u64 	%rd6, [_Z14lmwTest_atomicPffiPy_param_0];
	ld.param.f32 	%f1, [_Z14lmwTest_atomicPffiPy_param_1];
	ld.param.u32 	%r17, [_Z14lmwTest_atomicPffiPy_param_2];
	ld.param.u64 	%rd4, [_Z14lmwTest_atomicPffiPy_param_3];
	cvta.to.global.u64 	%rd1, %rd6;
	// begin inline asm
	mov.u64 	%rd5, %clock64;
	// end inline asm
	mov.u32 	%r1, %ctaid.x;
	mov.u32 	%r18, %ntid.x;
	mov.u32 	%r19, %tid.x;
	mad.lo.s32 	%r20, %r1, %r18, %r19;
	mul.lo.s32 	%r2, %r17, %r20;
	setp.lt.s32 	%p1, %r17, 1;
	@%p1 bra 	$L__BB1_7;
	and.b32  	%r3, %r17, 3;
	setp.lt.u32 	%p2, %r17, 4;
	mov.b32 	%r26, 0;
	@%p2 bra 	$L__BB1_4;
	and.b32  	%r26, %r17, 2147483644;
	neg.s32 	%r25, %r26;
	add.s64 	%rd3, %rd1, 8;
	mov.u32 	%r24, %r2;
$L__BB1_3:
	mul.wide.s32 	%rd7, %r24, 4;
	add.s64 	%rd8, %rd3, %rd7;
	atom.global.add.f32 	%f2, [%rd8+-8], %f1;
	atom.global.add.f32 	%f3, [%rd8+-4], %f1;
	atom.global.add.f32 	%f4, [%rd8], %f1;
	atom.global.add.f32 	%f5, [%rd8+4], %f1;
	add.s32 	%r25, %r25, 4;
	add.s32 	%r24, %r24, 4;
	setp.ne.s32 	%p3, %r25, 0;
	@%p3 bra 	$L__BB1_3;
$L__BB1_4:
	setp.eq.s32 	%p4, %r3, 0;
	@%p4 bra 	$L__BB1_7;
	add.s32 	%r28, %r26, %r2;
	neg.s32 	%r27, %r3;
$L__BB1_6:
	.pragma "nounroll";
	mul.wide.s32 	%rd9, %r28, 4;
	add.s64 	%rd10, %rd1, %rd9;
	atom.global.add.f32 	%f6, [%rd10], %f1;
	add.s32 	%r28, %r28, 1;
	add.s32 	%r27, %r27, 1;
	setp.ne.s32 	%p5, %r27, 0;
	@%p5 bra 	$L__BB1_6;
$L__BB1_7:
	add.u64 	%rd12, %SP, 0;
	add.u64 	%rd13, %SPL, 0;
	cvta.to.global.u64 	%rd14, %rd4;
	// begin inline asm
	mov.u64 	%rd11, %clock64;
	// end inline asm
	sub.s64 	%rd15, %rd11, %rd5;
	mul.wide.u32 	%rd16, %r1, 8;
	add.s64 	%rd17, %rd14, %rd16;
	st.global.u64 	[%rd17], %rd15;
	st.local.u64 	[%rd13], %rd15;
	mov.u64 	%rd18, $str;
	cvta.global.u64 	%rd19, %rd18;
	{ // callseq 0, 0
	.param .b64 param0;
	st.param.b64 	[param0], %rd19;
	.param .b64 param1;
	st.param.b64 	[param1], %rd12;
	.param .b32 retval0;
	call.uni (retval0), 
	vprintf, 
	(
	param0, 
	param1
	);
	ld.param.b32 	%r22, [retval0];
	} // callseq 0
	ret;

}


// ===== COMPILED SASS (sm_100) =====

	.target	sm_100

	.elftype	@"ET_EXEC"


//--------------------- .note.nv.tkinfo           --------------------------
	.section	.note.nv.tkinfo,"",@"SHT_NOTE"
	.sectionflags	@"SHF_NOTE_NV_TKINFO"
	.tkinfo
        /*0018*/ 	.word	0x00000002
        /*0030*/ 	.string	""
        /*0030*/ 	.string	"ptxas"
        /*0030*/ 	.string	"Cuda compilation tools, release 13.0, V13.0.88"
        /*0030*/ 	.string	"Build cuda_13.0.r13.0/compiler.36424714_0"
        /*0030*/ 	.string	"-arch sm_100 -m 64 "



//--------------------- .note.nv.cuinfo           --------------------------
	.section	.note.nv.cuinfo,"",@"SHT_NOTE"
	.sectionflags	@"SHF_NOTE_NV_CUINFO"
        /*0018*/ 	.short	0x0002
        /*001a*/ 	.short	0x0064
        /*001c*/ 	.short	0x0082
	.zero		2


//--------------------- .nv.info                  --------------------------
	.section	.nv.info,"",@"SHT_CUDA_INFO"
	.align	4


	//----- nvinfo : EIATTR_REGCOUNT
	.align		4
        /*0000*/ 	.byte	0x04, 0x2f
        /*0002*/ 	.short	(.L_2 - .L_1)
	.align		4
.L_1:
        /*0004*/ 	.word	index@(_Z16lmwTest_baselinePffiPy)
        /*0008*/ 	.word	0x00000020


	//----- nvinfo : EIATTR_FRAME_SIZE
	.align		4
.L_2:
        /*000c*/ 	.byte	0x04, 0x11
        /*000e*/ 	.short	(.L_4 - .L_3)
	.align		4
.L_3:
        /*0010*/ 	.word	index@(_Z16lmwTest_baselinePffiPy)
        /*0014*/ 	.word	0x00000000


	//----- nvinfo : EIATTR_REGCOUNT
	.align		4
.L_4:
        /*0018*/ 	.byte	0x04, 0x2f
        /*001a*/ 	.short	(.L_6 - .L_5)
	.align		4
.L_5:
        /*001c*/ 	.word	index@(_Z14lmwTest_atomicPffiPy)
        /*0020*/ 	.word	0x00000018


	//----- nvinfo : EIATTR_FRAME_SIZE
	.align		4
.L_6:
        /*0024*/ 	.byte	0x04, 0x11
        /*0026*/ 	.short	(.L_8 - .L_7)
	.align		4
.L_7:
        /*0028*/ 	.word	index@(_Z14lmwTest_atomicPffiPy)
        /*002c*/ 	.word	0x00000008


	//----- nvinfo : EIATTR_MIN_STACK_SIZE
	.align		4
.L_8:
        /*0030*/ 	.byte	0x04, 0x12
        /*0032*/ 	.short	(.L_10 - .L_9)
	.align		4
.L_9:
        /*0034*/ 	.word	index@(_Z14lmwTest_atomicPffiPy)
        /*0038*/ 	.word	0x00000008


	//----- nvinfo : EIATTR_MIN_STACK_SIZE
	.align		4
.L_10:
        /*003c*/ 	.byte	0x04, 0x12
        /*003e*/ 	.short	(.L_12 - .L_11)
	.align		4
.L_11:
        /*0040*/ 	.word	index@(_Z16lmwTest_baselinePffiPy)
        /*0044*/ 	.word	0x00000000
.L_12:


//--------------------- .nv.compat                --------------------------
	.section	.nv.compat,"",@"SHT_CUDA_COMPAT_INFO"
	.align	4
        /*0000*/ 	.byte	0x02, 0x09, 0x00, 0x00, 0x02, 0x02, 0x01, 0x00, 0x02, 0x05, 0x05, 0x00, 0x03, 0x07, 0x01, 0x01
        /*0010*/ 	.byte	0x02, 0x03, 0x00, 0x00, 0x02, 0x06, 0x01, 0x00, 0x04, 0x0b, 0x08, 0x00, 0x09, 0x00, 0x00, 0x00
        /*0020*/ 	.byte	0x00, 0x00, 0x00, 0x00


//--------------------- .nv.info._Z14lmwTest_atomicPffiPy --------------------------
	.section	.nv.info._Z14lmwTest_atomicPffiPy,"",@"SHT_CUDA_INFO"
	.sectionflags	@""
	.align	4


	//----- nvinfo : EIATTR_CUDA_API_VERSION
	.align		4
        /*0000*/ 	.byte	0x04, 0x37
        /*0002*/ 	.short	(.L_14 - .L_13)
.L_13:
        /*0004*/ 	.word	0x00000082


	//----- nvinfo : EIATTR_KPARAM_INFO
	.align		4
.L_14:
        /*0008*/ 	.byte	0x04, 0x17
        /*000a*/ 	.short	(.L_16 - .L_15)
.L_15:
        /*000c*/ 	.word	0x00000000
        /*0010*/ 	.short	0x0003
        /*0012*/ 	.short	0x0010
        /*0014*/ 	.byte	0x00, 0xf5, 0x21, 0x00


	//----- nvinfo : EIATTR_KPARAM_INFO
	.align		4
.L_16:
        /*0018*/ 	.byte	0x04, 0x17
        /*001a*/ 	.short	(.L_18 - .L_17)
.L_17:
        /*001c*/ 	.word	0x00000000
        /*0020*/ 	.short	0x0002
        /*0022*/ 	.short	0x000c
        /*0024*/ 	.byte	0x00, 0xf0, 0x11, 0x00


	//----- nvinfo : EIATTR_KPARAM_INFO
	.align		4
.L_18:
        /*0028*/ 	.byte	0x04, 0x17
        /*002a*/ 	.short	(.L_20 - .L_19)
.L_19:
        /*002c*/ 	.word	0x00000000
        /*0030*/ 	.short	0x0001
        /*0032*/ 	.short	0x0008
        /*0034*/ 	.byte	0x00, 0xf0, 0x11, 0x00


	//----- nvinfo : EIATTR_KPARAM_INFO
	.align		4
.L_20:
        /*0038*/ 	.byte	0x04, 0x17
        /*003a*/ 	.short	(.L_22 - .L_21)
.L_21:
        /*003c*/ 	.word	0x00000000
        /*0040*/ 	.short	0x0000
        /*0042*/ 	.short	0x0000
        /*0044*/ 	.byte	0x00, 0xf5, 0x21, 0x00


	//----- nvinfo : EIATTR_SPARSE_MMA_MASK
	.align		4
.L_22:
        /*0048*/ 	.byte	0x03, 0x50
        /*004a*/ 	.short	0x0000


	//----- nvinfo : EIATTR_MAXREG_COUNT
	.align		4
        /*004c*/ 	.byte	0x03, 0x1b
        /*004e*/ 	.short	0x00ff


	//----- nvinfo : EIATTR_EXTERNS
	.align		4
        /*0050*/ 	.byte	0x04, 0x0f
        /*0052*/ 	.short	(.L_24 - .L_23)


	//   ....[0]....
	.align		4
.L_23:
        /*0054*/ 	.word	index@(vprintf)


	//----- nvinfo : EIATTR_MERCURY_ISA_VERSION
	.align		4
.L_24:
        /*0058*/ 	.byte	0x03, 0x5f
        /*005a*/ 	.short	0x0101


	//----- nvinfo : EIATTR_VRC_CTA_INIT_COUNT
	.align		4
        /*005c*/ 	.byte	0x02, 0x4a
	.zero		1
	.zero		1


	//----- nvinfo : EIATTR_SYSCALL_OFFSETS
	.align		4
        /*0060*/ 	.byte	0x04, 0x46
        /*0062*/ 	.short	(.L_26 - .L_25)


	//   ....[0]....
.L_25:
        /*0064*/ 	.word	0x00000760


	//----- nvinfo : EIATTR_EXIT_INSTR_OFFSETS
	.align		4
.L_26:
        /*0068*/ 	.byte	0x04, 0x1c
        /*006a*/ 	.short	(.L_28 - .L_27)


	//   ....[0]....
.L_27:
        /*006c*/ 	.word	0x00000770


	//----- nvinfo : EIATTR_CBANK_PARAM_SIZE
	.align		4
.L_28:
        /*0070*/ 	.byte	0x03, 0x19
        /*0072*/ 	.short	0x0018


	//----- nvinfo : EIATTR_PARAM_CBANK
	.align		4
        /*0074*/ 	.byte	0x04, 0x0a
        /*0076*/ 	.short	(.L_30 - .L_29)
	.align		4
.L_29:
        /*0078*/ 	.word	index@(.nv.constant0._Z14lmwTest_atomicPffiPy)
        /*007c*/ 	.short	0x0380
        /*007e*/ 	.short	0x0018


	//----- nvinfo : EIATTR_SW_WAR
	.align		4
.L_30:
        /*0080*/ 	.byte	0x04, 0x36
        /*0082*/ 	.short	(.L_32 - .L_31)
.L_31:
        /*0084*/ 	.word	0x00000008
.L_32:


//--------------------- .nv.info._Z16lmwTest_baselinePffiPy --------------------------
	.section	.nv.info._Z16lmwTest_baselinePffiPy,"",@"SHT_CUDA_INFO"
	.sectionflags	@""
	.align	4


	//----- nvinfo : EIATTR_CUDA_API_VERSION
	.align		4
        /*0000*/ 	.byte	0x04, 0x37
        /*0002*/ 	.short	(.L_34 - .L_33)
.L_33:
        /*0004*/ 	.word	0x00000082


	//----- nvinfo : EIATTR_KPARAM_INFO
	.align		4
.L_34:
        /*0008*/ 	.byte	0x04, 0x17
        /*000a*/ 	.short	(.L_36 - .L_35)
.L_35:
        /*000c*/ 	.word	0x00000000
        /*0010*/ 	.short	0x0003
        /*0012*/ 	.short	0x0010
        /*0014*/ 	.byte	0x00, 0xf5, 0x21, 0x00


	//----- nvinfo : EIATTR_KPARAM_INFO
	.align		4
.L_36:
        /*0018*/ 	.byte	0x04, 0x17
        /*001a*/ 	.short	(.L_38 - .L_37)
.L_37:
        /*001c*/ 	.word	0x00000000
        /*0020*/ 	.short	0x0002
        /*0022*/ 	.short	0x000c
        /*0024*/ 	.byte	0x00, 0xf0, 0x11, 0x00


	//----- nvinfo : EIATTR_KPARAM_INFO
	.align		4
.L_38:
        /*0028*/ 	.byte	0x04, 0x17
        /*002a*/ 	.short	(.L_40 - .L_39)
.L_39:
        /*002c*/ 	.word	0x00000000
        /*0030*/ 	.short	0x0001
        /*0032*/ 	.short	0x0008
        /*0034*/ 	.byte	0x00, 0xf0, 0x11, 0x00


	//----- nvinfo : EIATTR_KPARAM_INFO
	.align		4
.L_40:
        /*0038*/ 	.byte	0x04, 0x17
        /*003a*/ 	.short	(.L_42 - .L_41)
.L_41:
        /*003c*/ 	.word	0x00000000
        /*0040*/ 	.short	0x0000
        /*0042*/ 	.short	0x0000
        /*0044*/ 	.byte	0x00, 0xf5, 0x21, 0x00


	//----- nvinfo : EIATTR_SPARSE_MMA_MASK
	.align		4
.L_42:
        /*0048*/ 	.byte	0x03, 0x50
        /*004a*/ 	.short	0x0000


	//----- nvinfo : EIATTR_MAXREG_COUNT
	.align		4
        /*004c*/ 	.byte	0x03, 0x1b
        /*004e*/ 	.short	0x00ff


	//----- nvinfo : EIATTR_MERCURY_ISA_VERSION
	.align		4
        /*0050*/ 	.byte	0x03, 0x5f
        /*0052*/ 	.short	0x0101


	//----- nvinfo : EIATTR_VRC_CTA_INIT_COUNT
	.align		4
        /*0054*/ 	.byte	0x02, 0x4a
	.zero		1
	.zero		1


	//----- nvinfo : EIATTR_EXIT_INSTR_OFFSETS
	.align		4
        /*0058*/ 	.byte	0x04, 0x1c
        /*005a*/ 	.short	(.L_44 - .L_43)


	//   ....[0]....
.L_43:
        /*005c*/ 	.word	0x000009a0


	//----- nvinfo : EIATTR_CBANK_PARAM_SIZE
	.align		4
.L_44:
        /*0060*/ 	.byte	0x03, 0x19
        /*0062*/ 	.short	0x0018


	//----- nvinfo : EIATTR_PARAM_CBANK
	.align		4
        /*0064*/ 	.byte	0x04, 0x0a
        /*0066*/ 	.short	(.L_46 - .L_45)
	.align		4
.L_45:
        /*0068*/ 	.word	index@(.nv.constant0._Z16lmwTest_baselinePffiPy)
        /*006c*/ 	.short	0x0380
        /*006e*/ 	.short	0x0018


	//----- nvinfo : EIATTR_SW_WAR
	.align		4
.L_46:
        /*0070*/ 	.byte	0x04, 0x36
        /*0072*/ 	.short	(.L_48 - .L_47)
.L_47:
        /*0074*/ 	.word	0x00000008
.L_48:


//--------------------- .nv.callgraph             --------------------------
	.section	.nv.callgraph,"",@"SHT_CUDA_CALLGRAPH"
	.align	4
	.sectionentsize	8
	.align		4
        /*0000*/ 	.word	0x00000000
	.align		4
        /*0004*/ 	.word	0xffffffff
	.align		4
        /*0008*/ 	.word	index@(_Z14lmwTest_atomicPffiPy)
	.align		4
        /*000c*/ 	.word	index@(vprintf)
	.align		4
        /*0010*/ 	.word	0x00000000
	.align		4
        /*0014*/ 	.word	0xfffffffe
	.align		4
        /*0018*/ 	.word	0x00000000
	.align		4
        /*001c*/ 	.word	0xfffffffd
	.align		4
        /*0020*/ 	.word	0x00000000
	.align		4
        /*0024*/ 	.word	0xfffffffc


//--------------------- .nv.constant4             --------------------------
	.section	.nv.constant4,"a",@progbits
	.align	8
	.align		8
.nv.constant4:
        /*0000*/ 	.dword	vprintf
	.align		8
        /*0008*/ 	.dword	$str


//--------------------- .text._Z14lmwTest_atomicPffiPy --------------------------
	.section	.text._Z14lmwTest_atomicPffiPy,"ax",@progbits
	.align	128
        .global         _Z14lmwTest_atomicPffiPy
        .type           _Z14lmwTest_atomicPffiPy,@function
        .size           _Z14lmwTest_atomicPffiPy,(.L_x_17 - _Z14lmwTest_atomicPffiPy)
        .other          _Z14lmwTest_atomicPffiPy,@"STO_CUDA_ENTRY STV_DEFAULT"
_Z14lmwTest_atomicPffiPy:
.text._Z14lmwTest_atomicPffiPy:
[----:B------:R-:W0:Y:S01]  /*0000*/  LDC R1, c[0x0][0x37c] ;  /* 0x0000df00ff017b82 */ /* 0x000e220000000800 */
[----:B------:R-:W1:Y:S01]  /*0010*/  LDCU UR4, c[0x0][0x2f8] ;  /* 0x00005f00ff0477ac */ /* 0x000e620008000800 */
[----:B0-----:R-:W-:Y:S01]  /*0020*/  IADD3 R1, PT, PT, R1, -0x8, RZ ;  /* 0xfffffff801017810 */ /* 0x001fe20007ffe0ff */
[----:B------:R-:W0:Y:S01]  /*0030*/  LDCU UR5, c[0x0][0x2fc] ;  /* 0x00005f80ff0577ac */ /* 0x000e220008000800 */
[----:B------:R-:W2:Y:S02]  /*0040*/  LDCU.64 UR10, c[0x0][0x358] ;  /* 0x00006b00ff0a77ac */ /* 0x000ea40008000a00 */
[----:B-1----:R-:W-:-:S05]  /*0050*/  IADD3 R6, P0, PT, R1, UR4, RZ ;  /* 0x0000000401067c10 */ /* 0x002fca000ff1e0ff */
[----:B0-----:R-:W-:Y:S01]  /*0060*/  IMAD.X R7, RZ, RZ, UR5, P0 ;  /* 0x00000005ff077e24 */ /* 0x001fe200080e06ff */
[----:B------:R-:W-:Y:S01]  /*0070*/  CS2R R2, SR_CLOCKLO ;  /* 0x0000000000027805 */ /* 0x000fe20000015000 */
[----:B------:R-:W0:Y:S01]  /*0080*/  S2R R8, SR_CTAID.X ;  /* 0x0000000000087919 */ /* 0x000e220000002500 */
[----:B------:R-:W1:Y:S01]  /*0090*/  LDCU UR6, c[0x0][0x38c] ;  /* 0x00007180ff0677ac */ /* 0x000e620008000800 */
[----:B------:R-:W0:Y:S01]  /*00a0*/  S2R R5, SR_TID.X ;  /* 0x0000000000057919 */ /* 0x000e220000002100 */
[----:B------:R-:W0:Y:S01]  /*00b0*/  LDCU UR4, c[0x0][0x360] ;  /* 0x00006c00ff0477ac */ /* 0x000e220008000800 */
[----:B-1----:R-:W-:Y:S01]  /*00c0*/  UISETP.GE.AND UP0, UPT, UR6, 0x1, UPT ;  /* 0x000000010600788c */ /* 0x002fe2000bf06270 */
[----:B0-----:R-:W-:-:S08]  /*00d0*/  IMAD R0, R8, UR4, R5 ;  /* 0x0000000408007c24 */ /* 0x001fd0000f8e0205 */
[----:B--2---:R-:W-:Y:S05]  /*00e0*/  BRA.U !UP0, `(.L_x_0) ;  /* 0x0000000508687547 */ /* 0x004fea000b800000 */
[----:B------:R-:W-:Y:S02]  /*00f0*/  UISETP.GE.U32.AND UP0, UPT, UR6, 0x4, UPT ;  /* 0x000000040600788c */ /* 0x000fe4000bf06070 */
[----:B------:R-:W-:Y:S01]  /*0100*/  IMAD R0, R0, UR6, RZ ;  /* 0x0000000600007c24 */ /* 0x000fe2000f8e02ff */
[----:B------:R-:W-:Y:S01]  /*0110*/  ULOP3.LUT UR5, UR6, 0x3, URZ, 0xc0, !UPT ;  /* 0x0000000306057892 */ /* 0x000fe2000f8ec0ff */
[----:B------:R-:W-:-:S05]  /*0120*/  UMOV UR4, URZ ;  /* 0x000000ff00047c82 */ /* 0x000fca0008000000 */
[----:B------:R-:W-:Y:S06]  /*0130*/  BRA.U !UP0, `(.L_x_1) ;  /* 0x0000000508247547 */ /* 0x000fec000b800000 */
[----:B------:R-:W0:Y:S01]  /*0140*/  LDCU.64 UR8, c[0x0][0x380] ;  /* 0x00007000ff0877ac */ /* 0x000e220008000a00 */
[----:B------:R-:W-:Y:S01]  /*0150*/  MOV R9, R0 ;  /* 0x0000000000097202 */ /* 0x000fe20000000f00 */
[----:B------:R-:W-:Y:S02]  /*0160*/  ULOP3.LUT UR4, UR6, 0x7ffffffc, URZ, 0xc0, !UPT ;  /* 0x7ffffffc06047892 */ /* 0x000fe4000f8ec0ff */
[----:B0-----:R-:W-:Y:S02]  /*0170*/  UIADD3 UR6, UP0, UPT, UR8, 0x8, URZ ;  /* 0x0000000808067890 */ /* 0x001fe4000ff1e0ff */
[----:B------:R-:W-:Y:S02]  /*0180*/  UIADD3 UR8, UPT, UPT, -UR4, URZ, URZ ;  /* 0x000000ff04087290 */ /* 0x000fe4000fffe1ff */
[----:B------:R-:W-:Y:S02]  /*0190*/  UIADD3.X UR7, UPT, UPT, URZ, UR9, URZ, UP0, !UPT ;  /* 0x00000009ff077290 */ /* 0x000fe400087fe4ff */
[----:B------:R-:W-:Y:S01]  /*01a0*/  UISETP.GE.AND UP0, UPT, UR8, URZ, UPT ;  /* 0x000000ff0800728c */ /* 0x000fe2000bf06270 */
[----:B------:R-:W-:-:S03]  /*01b0*/  MOV R4, UR6 ;  /* 0x0000000600047c02 */ /* 0x000fc60008000f00 */
[----:B------:R-:W-:-:S05]  /*01c0*/  IMAD.U32 R5, RZ, RZ, UR7 ;  /* 0x00000007ff057e24 */ /* 0x000fca000f8e00ff */
[----:B------:R-:W-:Y:S05]  /*01d0*/  BRA.U UP0, `(.L_x_2) ;  /* 0x0000000100d47547 */ /* 0x000fea000b800000 */
[----:B------:R-:W-:Y:S02]  /*01e0*/  UIADD3 UR6, UPT, UPT, -UR8, URZ, URZ ;  /* 0x000000ff08067290 */ /* 0x000fe4000fffe1ff */
[----:B------:R-:W-:Y:S02]  /*01f0*/  UPLOP3.LUT UP0, UPT, UPT, UPT, UPT, 0x80, 0x8 ;  /* 0x000000000008789c */ /* 0x000fe40003f0f070 */
[----:B------:R-:W-:-:S09]  /*0200*/  UISETP.GT.AND UP1, UPT, UR6, 0xc, UPT ;  /* 0x0000000c0600788c */ /* 0x000fd2000bf24270 */
[----:B------:R-:W-:Y:S05]  /*0210*/  BRA.U !UP1, `(.L_x_3) ;  /* 0x0000000109747547 */ /* 0x000fea000b800000 */
[----:B------:R-:W-:-:S11]  /*0220*/  UPLOP3.LUT UP0, UPT, UPT, UPT, UPT, 0x40, 0x4 ;  /* 0x000000000004789c */ /* 0x000fd60003f0e870 */
.L_x_4:
[----:B------:R-:W0:Y:S01]  /*0230*/  LDC R19, c[0x0][0x388] ;  /* 0x0000e200ff137b82 */ /* 0x000e220000000800 */
[C---:B------:R-:W-:Y:S01]  /*0240*/  VIADD R13, R9.reuse, 0x4 ;  /* 0x00000004090d7836 */ /* 0x040fe20000000000 */
[C---:B------:R-:W-:Y:S01]  /*0250*/  IADD3 R15, PT, PT, R9.reuse, 0x8, RZ ;  /* 0x00000008090f7810 */ /* 0x040fe20007ffe0ff */
[C---:B------:R-:W-:Y:S01]  /*0260*/  IMAD.WIDE R10, R9.reuse, 0x4, R4 ;  /* 0x00000004090a7825 */ /* 0x040fe200078e0204 */
[----:B------:R-:W-:-:S03]  /*0270*/  IADD3 R17, PT, PT, R9, 0xc, RZ ;  /* 0x0000000c09117810 */ /* 0x000fc60007ffe0ff */
[----:B------:R-:W-:-:S04]  /*0280*/  IMAD.WIDE R12, R13, 0x4, R4 ;  /* 0x000000040d0c7825 */ /* 0x000fc800078e0204 */
[----:B------:R-:W-:-:S04]  /*0290*/  IMAD.WIDE R14, R15, 0x4, R4 ;  /* 0x000000040f0e7825 */ /* 0x000fc800078e0204 */
[----:B------:R-:W-:Y:S01]  /*02a0*/  IMAD.WIDE R16, R17, 0x4, R4 ;  /* 0x0000000411107825 */ /* 0x000fe200078e0204 */
[----:B0-----:R0:W-:Y:S04]  /*02b0*/  REDG.E.ADD.F32.FTZ.RN.STRONG.GPU desc[UR10][R10.64+-0x8], R19 ;  /* 0xfffff8130a0079a6 */ /* 0x0011e8000c12f30a */
[----:B------:R0:W-:Y:S04]  /*02c0*/  REDG.E.ADD.F32.FTZ.RN.STRONG.GPU desc[UR10][R10.64+-0x4], R19 ;  /* 0xfffffc130a0079a6 */ /* 0x0001e8000c12f30a */
        /* <DEDUP_REMOVED lines=13> */
[----:B------:R0:W-:Y:S01]  /*03a0*/  REDG.E.ADD.F32.FTZ.RN.STRONG.GPU desc[UR10][R16.64+0x4], R19 ;  /* 0x00000413100079a6 */ /* 0x0001e2000c12f30a */
[----:B------:R-:W-:Y:S01]  /*03b0*/  UIADD3 UR8, UPT, UPT, UR8, 0x10, URZ ;  /* 0x0000001008087890 */ /* 0x000fe2000fffe0ff */
[----:B------:R-:W-:-:S03]  /*03c0*/  VIADD R9, R9, 0x10 ;  /* 0x0000001009097836 */ /* 0x000fc60000000000 */
[----:B------:R-:W-:-:S09]  /*03d0*/  UISETP.GE.AND UP1, UPT, UR8, -0xc, UPT ;  /* 0xfffffff40800788c */ /* 0x000fd2000bf26270 */
[----:B0-----:R-:W-:Y:S05]  /*03e0*/  BRA.U !UP1, `(.L_x_4) ;  /* 0xfffffffd09907547 */ /* 0x001fea000b83ffff */
.L_x_3:
[----:B------:R-:W-:-:S04]  /*03f0*/  UIADD3 UR6, UPT, UPT, -UR8, URZ, URZ ;  /* 0x000000ff08067290 */ /* 0x000fc8000fffe1ff */
[----:B------:R-:W-:-:S09]  /*0400*/  UISETP.GT.AND UP1, UPT, UR6, 0x4, UPT ;  /* 0x000000040600788c */ /* 0x000fd2000bf24270 */
[----:B------:R-:W-:Y:S05]  /*0410*/  BRA.U !UP1, `(.L_x_5) ;  /* 0x00000001093c7547 */ /* 0x000fea000b800000 */
[----:B------:R-:W0:Y:S01]  /*0420*/  LDC R15, c[0x0][0x388] ;  /* 0x0000e200ff0f7b82 */ /* 0x000e220000000800 */
[C---:B------:R-:W-:Y:S01]  /*0430*/  IADD3 R13, PT, PT, R9.reuse, 0x4, RZ ;  /* 0x00000004090d7810 */ /* 0x040fe20007ffe0ff */
        /* <DEDUP_REMOVED lines=9> */
[----:B------:R0:W-:Y:S01]  /*04d0*/  REDG.E.ADD.F32.FTZ.RN.STRONG.GPU desc[UR10][R12.64+0x4], R15 ;  /* 0x0000040f0c0079a6 */ /* 0x0001e2000c12f30a */
[----:B------:R-:W-:Y:S01]  /*04e0*/  IADD3 R9, PT, PT, R9, 0x8, RZ ;  /* 0x0000000809097810 */ /* 0x000fe20007ffe0ff */
[----:B------:R-:W-:-:S02]  /*04f0*/  UIADD3 UR8, UPT, UPT, UR8, 0x8, URZ ;  /* 0x0000000808087890 */ /* 0x000fc4000fffe0ff */
[----:B------:R-:W-:-:S11]  /*0500*/  UPLOP3.LUT UP0, UPT, UPT, UPT, UPT, 0x40, 0x4 ;  /* 0x000000000004789c */ /* 0x000fd60003f0e870 */
.L_x_5:
[----:B------:R-:W-:-:S09]  /*0510*/  UISETP.NE.OR UP0, UPT, UR8, URZ, UP0 ;  /* 0x000000ff0800728c */ /* 0x000fd20008705670 */
[----:B------:R-:W-:Y:S05]  /*0520*/  BRA.U !UP0, `(.L_x_1) ;  /* 0x0000000108287547 */ /* 0x000fea000b800000 */
.L_x_2:
[----:B0-----:R-:W0:Y:S02]  /*0530*/  LDC R13, c[0x0][0x388] ;  /* 0x0000e200ff0d7b82 */ /* 0x001e240000000800 */
.L_x_6:
[----:B------:R-:W-:-:S05]  /*0540*/  IMAD.WIDE R10, R9, 0x4, R4 ;  /* 0x00000004090a7825 */ /* 0x000fca00078e0204 */
[----:B0-----:R1:W-:Y:S04]  /*0550*/  REDG.E.ADD.F32.FTZ.RN.STRONG.GPU desc[UR10][R10.64+-0x8], R13 ;  /* 0xfffff80d0a0079a6 */ /* 0x0013e8000c12f30a */
[----:B------:R1:W-:Y:S04]  /*0560*/  REDG.E.ADD.F32.FTZ.RN.STRONG.GPU desc[UR10][R10.64+-0x4], R13 ;  /* 0xfffffc0d0a0079a6 */ /* 0x0003e8000c12f30a */
[----:B------:R1:W-:Y:S04]  /*0570*/  REDG.E.ADD.F32.FTZ.RN.STRONG.GPU desc[UR10][R10.64], R13 ;  /* 0x0000000d0a0079a6 */ /* 0x0003e8000c12f30a */
[----:B------:R1:W-:Y:S01]  /*0580*/  REDG.E.ADD.F32.FTZ.RN.STRONG.GPU desc[UR10][R10.64+0x4], R13 ;  /* 0x0000040d0a0079a6 */ /* 0x0003e2000c12f30a */
[----:B------:R-:W-:Y:S01]  /*0590*/  UIADD3 UR8, UPT, UPT, UR8, 0x4, URZ ;  /* 0x0000000408087890 */ /* 0x000fe2000fffe0ff */
[----:B------:R-:W-:-:S03]  /*05a0*/  VIADD R9, R9, 0x4 ;  /* 0x0000000409097836 */ /* 0x000fc60000000000 */
[----:B------:R-:W-:-:S09]  /*05b0*/  UISETP.NE.AND UP0, UPT, UR8, URZ, UPT ;  /* 0x000000ff0800728c */ /* 0x000fd2000bf05270 */
[----:B-1----:R-:W-:Y:S05]  /*05c0*/  BRA.U UP0, `(.L_x_6) ;  /* 0xfffffffd00dc7547 */ /* 0x002fea000b83ffff */
.L_x_1:
[----:B------:R-:W-:-:S09]  /*05d0*/  UISETP.NE.AND UP0, UPT, UR5, URZ, UPT ;  /* 0x000000ff0500728c */ /* 0x000fd2000bf05270 */
[----:B------:R-:W-:Y:S05]  /*05e0*/  BRA.U !UP0, `(.L_x_0) ;  /* 0x0000000108287547 */ /* 0x000fea000b800000 */
[----:B0-----:R-:W0:Y:S01]  /*05f0*/  LDC R13, c[0x0][0x388] ;  /* 0x0000e200ff0d7b82 */ /* 0x001e220000000800 */
[----:B------:R-:W-:Y:S01]  /*0600*/  IADD3 R9, PT, PT, R0, UR4, RZ ;  /* 0x0000000400097c10 */ /* 0x000fe2000fffe0ff */
[----:B------:R-:W-:-:S06]  /*0610*/  UIADD3 UR5, UPT, UPT, -UR5, URZ, URZ ;  /* 0x000000ff05057290 */ /* 0x000fcc000fffe1ff */
[----:B------:R-:W1:Y:S06]  /*0620*/  LDC.64 R10, c[0x0][0x380] ;  /* 0x0000e000ff0a7b82 */ /* 0x000e6c0000000a00 */
.L_x_7:
[----:B-1----:R-:W-:-:S05]  /*0630*/  IMAD.WIDE R4, R9, 0x4, R10 ;  /* 0x0000000409047825 */ /* 0x002fca00078e020a */
[----:B0-----:R2:W-:Y:S01]  /*0640*/  REDG.E.ADD.F32.FTZ.RN.STRONG.GPU desc[UR10][R4.64], R13 ;  /* 0x0000000d040079a6 */ /* 0x0015e2000c12f30a */
[----:B------:R-:W-:Y:S01]  /*0650*/  UIADD3 UR5, UPT, UPT, UR5, 0x1, URZ ;  /* 0x0000000105057890 */ /* 0x000fe2000fffe0ff */
[----:B------:R-:W-:-:S03]  /*0660*/  IADD3 R9, PT, PT, R9, 0x1, RZ ;  /* 0x0000000109097810 */ /* 0x000fc60007ffe0ff */
[----:B------:R-:W-:-:S09]  /*0670*/  UISETP.NE.AND UP0, UPT, UR5, URZ, UPT ;  /* 0x000000ff0500728c */ /* 0x000fd2000bf05270 */
[----:B--2---:R-:W-:Y:S05]  /*0680*/  BRA.U UP0, `(.L_x_7) ;  /* 0xfffffffd00e87547 */ /* 0x004fea000b83ffff */
.L_x_0:
[----:B------:R-:W-:Y:S01]  /*0690*/  CS2R R4, SR_CLOCKLO ;  /* 0x0000000000047805 */ /* 0x000fe20000015000 */
[----:B0-----:R-:W0:Y:S05]  /*06a0*/  LDC.64 R10, c[0x0][0x390] ;  /* 0x0000e400ff0a7b82 */ /* 0x001e2a0000000a00 */
[----:B------:R-:W-:Y:S01]  /*06b0*/  IADD3 R2, P0, PT, -R2, R4, RZ ;  /* 0x0000000402027210 */ /* 0x000fe20007f1e1ff */
[----:B------:R-:W1:Y:S01]  /*06c0*/  LDCU.64 UR4, c[0x4][0x8] ;  /* 0x01000100ff0477ac */ /* 0x000e620008000a00 */
[----:B------:R-:W-:-:S03]  /*06d0*/  MOV R0, 0x0 ;  /* 0x0000000000007802 */ /* 0x000fc60000000f00 */
[----:B------:R-:W-:-:S05]  /*06e0*/  IMAD.X R3, R5, 0x1, ~R3, P0 ;  /* 0x0000000105037824 */ /* 0x000fca00000e0e03 */
[----:B------:R2:W-:Y:S01]  /*06f0*/  STL.64 [R1], R2 ;  /* 0x0000000201007387 */ /* 0x0005e20000100a00 */
[----:B-1----:R-:W-:Y:S02]  /*0700*/  MOV R4, UR4 ;  /* 0x0000000400047c02 */ /* 0x002fe40008000f00 */
[----:B------:R-:W-:Y:S01]  /*0710*/  MOV R5, UR5 ;  /* 0x0000000500057c02 */ /* 0x000fe20008000f00 */
[----:B0-----:R-:W-:Y:S02]  /*0720*/  IMAD.WIDE.U32 R8, R8, 0x8, R10 ;  /* 0x0000000808087825 */ /* 0x001fe400078e000a */
[----:B------:R2:W0:Y:S03]  /*0730*/  LDC.64 R10, c[0x4][R0] ;  /* 0x01000000000a7b82 */ /* 0x0004260000000a00 */
[----:B------:R2:W-:Y:S02]  /*0740*/  STG.E.64 desc[UR10][R8.64], R2 ;  /* 0x0000000208007986 */ /* 0x0005e4000c101b0a */
[----:B------:R-:W-:-:S07]  /*0750*/  LEPC R20, `(.L_x_8) ;  /* 0x000000001014794e */ /* 0x000fce0000000000 */
[----:B0-2---:R-:W-:Y:S05]  /*0760*/  CALL.ABS.NOINC R10 ;  /* 0x000000000a007343 */ /* 0x005fea0003c00000 */
.L_x_8:
[----:B------:R-:W-:Y:S05]  /*0770*/  EXIT ;  /* 0x000000000000794d */ /* 0x000fea0003800000 */
.L_x_9:
[----:B------:R-:W-:-:S00]  /*0780*/  BRA `(.L_x_9) ;  /* 0xfffffffc00fc7947 */ /* 0x000fc0000383ffff */
[----:B------:R-:W-:-:S00]  /*0790*/  NOP ;  /* 0x0000000000007918 */ /* 0x000fc00000000000 */
        /* <DEDUP_REMOVED lines=14> */
.L_x_17:


//--------------------- .text._Z16lmwTest_baselinePffiPy --------------------------
	.section	.text._Z16lmwTest_baselinePffiPy,"ax",@progbits
	.align	128
        .global         _Z16lmwTest_baselinePffiPy
        .type           _Z16lmwTest_baselinePffiPy,@function
        .size           _Z16lmwTest_baselinePffiPy,(.L_x_18 - _Z16lmwTest_baselinePffiPy)
        .other          _Z16lmwTest_baselinePffiPy,@"STO_CUDA_ENTRY STV_DEFAULT"
_Z16lmwTest_baselinePffiPy:
.text._Z16lmwTest_baselinePffiPy:
[----:B------:R-:W-:Y:S01]  /*0000*/  LDC R1, c[0x0][0x37c] ;  /* 0x0000df00ff017b82 */ /* 0x000fe20000000800 */
[----:B------:R-:W0:Y:S01]  /*0010*/  LDCU.64 UR12, c[0x0][0x358] ;  /* 0x00006b00ff0c77ac */ /* 0x000e220008000a00 */
[----:B------:R-:W-:Y:S01]  /*0020*/  NOP ;  /* 0x0000000000007918 */ /* 0x000fe20000000000 */
[----:B------:R-:W-:Y:S01]  /*0030*/  CS2R R2, SR_CLOCKLO ;  /* 0x0000000000027805 */ /* 0x000fe20000015000 */
[----:B------:R-:W1:Y:S01]  /*0040*/  S2R R0, SR_CTAID.X ;  /* 0x0000000000007919 */ /* 0x000e620000002500 */
[----:B------:R-:W2:Y:S01]  /*0050*/  LDCU UR7, c[0x0][0x38c] ;  /* 0x00007180ff0777ac */ /* 0x000ea20008000800 */
[----:B------:R-:W1:Y:S01]  /*0060*/  S2R R5, SR_TID.X ;  /* 0x0000000000057919 */ /* 0x000e620000002100 */
[----:B------:R-:W1:Y:S01]  /*0070*/  LDCU UR4, c[0x0][0x360] ;  /* 0x00006c00ff0477ac */ /* 0x000e620008000800 */
[----:B--2---:R-:W-:Y:S01]  /*0080*/  UISETP.GE.AND UP0, UPT, UR7, 0x1, UPT ;  /* 0x000000010700788c */ /* 0x004fe2000bf06270 */
[----:B-1----:R-:W-:-:S08]  /*0090*/  IMAD R6, R0, UR4, R5 ;  /* 0x0000000400067c24 */ /* 0x002fd0000f8e0205 */
[----:B0-----:R-:W-:Y:S05]  /*00a0*/  BRA.U !UP0, `(.L_x_10) ;  /* 0x0000000908247547 */ /* 0x001fea000b800000 */
[----:B------:R-:W-:Y:S02]  /*00b0*/  UISETP.GE.U32.AND UP1, UPT, UR7, 0x10, UPT ;  /* 0x000000100700788c */ /* 0x000fe4000bf26070 */
[----:B------:R-:W-:Y:S01]  /*00c0*/  IMAD R6, R6, UR7, RZ ;  /* 0x0000000706067c24 */ /* 0x000fe2000f8e02ff */
[----:B------:R-:W-:Y:S01]  /*00d0*/  ULOP3.LUT UR10, UR7, 0xf, URZ, 0xc0, !UPT ;  /* 0x0000000f070a7892 */ /* 0x000fe2000f8ec0ff */
[----:B------:R-:W-:-:S03]  /*00e0*/  UMOV UR4, URZ ;  /* 0x000000ff00047c82 */ /* 0x000fc60008000000 */
[----:B------:R-:W-:Y:S02]  /*00f0*/  UISETP.NE.AND UP0, UPT, UR10, URZ, UPT ;  /* 0x000000ff0a00728c */ /* 0x000fe4000bf05270 */
[----:B------:R-:W-:Y:S09]  /*0100*/  BRA.U !UP1, `(.L_x_11) ;  /* 0x0000000109f87547 */ /* 0x000ff2000b800000 */
[----:B------:R-:W0:Y:S01]  /*0110*/  LDCU.64 UR8, c[0x0][0x380] ;  /* 0x00007000ff0877ac */ /* 0x000e220008000a00 */
[----:B------:R-:W-:Y:S01]  /*0120*/  MOV R7, R6 ;  /* 0x0000000600077202 */ /* 0x000fe20000000f00 */
[----:B------:R-:W-:Y:S01]  /*0130*/  ULOP3.LUT UR4, UR7, 0x7ffffff0, URZ, 0xc0, !UPT ;  /* 0x7ffffff007047892 */ /* 0x000fe2000f8ec0ff */
[----:B------:R-:W1:Y:S01]  /*0140*/  LDCU UR11, c[0x0][0x388] ;  /* 0x00007100ff0b77ac */ /* 0x000e620008000800 */
[----:B0-----:R-:W-:Y:S02]  /*0150*/  UIADD3 UR5, UP1, UPT, UR8, 0x20, URZ ;  /* 0x0000002008057890 */ /* 0x001fe4000ff3e0ff */
[----:B------:R-:W-:Y:S02]  /*0160*/  UIADD3 UR8, UPT, UPT, -UR4, URZ, URZ ;  /* 0x000000ff04087290 */ /* 0x000fe4000fffe1ff */
[----:B-1----:R-:W-:-:S12]  /*0170*/  UIADD3.X UR6, UPT, UPT, URZ, UR9, URZ, UP1, !UPT ;  /* 0x00000009ff067290 */ /* 0x002fd80008ffe4ff */
.L_x_12:
[----:B----4-:R-:W-:Y:S02]  /*0180*/  MOV R4, UR5 ;  /* 0x0000000500047c02 */ /* 0x010fe40008000f00 */
[----:B------:R-:W-:-:S03]  /*0190*/  MOV R5, UR6 ;  /* 0x0000000600057c02 */ /* 0x000fc60008000f00 */
[----:B------:R-:W-:-:S05]  /*01a0*/  IMAD.WIDE R4, R7, 0x4, R4 ;  /* 0x0000000407047825 */ /* 0x000fca00078e0204 */
[----:B------:R-:W2:Y:S04]  /*01b0*/  LDG.E R17, desc[UR12][R4.64+-0x20] ;  /* 0xffffe00c04117981 */ /* 0x000ea8000c1e1900 */
[----:B------:R-:W3:Y:S04]  /*01c0*/  LDG.E R18, desc[UR12][R4.64+-0x1c] ;  /* 0xffffe40c04127981 */ /* 0x000ee8000c1e1900 */
[----:B------:R-:W4:Y:S04]  /*01d0*/  LDG.E R20, desc[UR12][R4.64+-0x18] ;  /* 0xffffe80c04147981 */ /* 0x000f28000c1e1900 */
[----:B------:R-:W5:Y:S04]  /*01e0*/  LDG.E R22, desc[UR12][R4.64+-0x14] ;  /* 0xffffec0c04167981 */ /* 0x000f68000c1e1900 */
        /* <DEDUP_REMOVED lines=11> */
[----:B------:R-:W5:Y:S01]  /*02a0*/  LDG.E R9, desc[UR12][R4.64+0x1c] ;  /* 0x00001c0c04097981 */ /* 0x000f62000c1e1900 */
[----:B------:R-:W-:Y:S01]  /*02b0*/  UIADD3 UR8, UPT, UPT, UR8, 0x10, URZ ;  /* 0x0000001008087890 */ /* 0x000fe2000fffe0ff */
[----:B------:R-:W-:-:S03]  /*02c0*/  IADD3 R7, PT, PT, R7, 0x10, RZ ;  /* 0x0000001007077810 */ /* 0x000fc60007ffe0ff */
[----:B------:R-:W-:Y:S01]  /*02d0*/  UISETP.NE.AND UP1, UPT, UR8, URZ, UPT ;  /* 0x000000ff0800728c */ /* 0x000fe2000bf25270 */
[----:B--2---:R-:W-:Y:S01]  /*02e0*/  FADD R17, R17, UR11 ;  /* 0x0000000b11117e21 */ /* 0x004fe20008000000 */
[----:B---3--:R-:W-:-:S04]  /*02f0*/  FADD R19, R18, UR11 ;  /* 0x0000000b12137e21 */ /* 0x008fc80008000000 */
[----:B------:R0:W-:Y:S01]  /*0300*/  STG.E desc[UR12][R4.64+-0x20], R17 ;  /* 0xffffe01104007986 */ /* 0x0001e2000c10190c */
[----:B----4-:R-:W-:-:S03]  /*0310*/  FADD R21, R20, UR11 ;  /* 0x0000000b14157e21 */ /* 0x010fc60008000000 */
[----:B------:R1:W-:Y:S01]  /*0320*/  STG.E desc[UR12][R4.64+-0x1c], R19 ;  /* 0xffffe41304007986 */ /* 0x0003e2000c10190c */
[----:B-----5:R-:W-:-:S03]  /*0330*/  FADD R23, R22, UR11 ;  /* 0x0000000b16177e21 */ /* 0x020fc60008000000 */
[----:B------:R2:W-:Y:S01]  /*0340*/  STG.E desc[UR12][R4.64+-0x18], R21 ;  /* 0xffffe81504007986 */ /* 0x0005e2000c10190c */
[----:B------:R-:W-:-:S03]  /*0350*/  FADD R25, R24, UR11 ;  /* 0x0000000b18197e21 */ /* 0x000fc60008000000 */
[----:B------:R3:W-:Y:S01]  /*0360*/  STG.E desc[UR12][R4.64+-0x14], R23 ;  /* 0xffffec1704007986 */ /* 0x0007e2000c10190c */
[----:B------:R-:W-:-:S03]  /*0370*/  FADD R27, R26, UR11 ;  /* 0x0000000b1a1b7e21 */ /* 0x000fc60008000000 */
[----:B------:R4:W-:Y:S01]  /*0380*/  STG.E desc[UR12][R4.64+-0x10], R25 ;  /* 0xfffff01904007986 */ /* 0x0009e2000c10190c */
[----:B0-----:R-:W-:-:S03]  /*0390*/  FADD R17, R28, UR11 ;  /* 0x0000000b1c117e21 */ /* 0x001fc60008000000 */
[----:B------:R4:W-:Y:S01]  /*03a0*/  STG.E desc[UR12][R4.64+-0xc], R27 ;  /* 0xfffff41b04007986 */ /* 0x0009e2000c10190c */
[----:B------:R-:W-:-:S03]  /*03b0*/  FADD R29, R16, UR11 ;  /* 0x0000000b101d7e21 */ /* 0x000fc60008000000 */
[----:B------:R4:W-:Y:S01]  /*03c0*/  STG.E desc[UR12][R4.64+-0x8], R17 ;  /* 0xfffff81104007986 */ /* 0x0009e2000c10190c */
[----:B------:R-:W-:-:S03]  /*03d0*/  FADD R15, R15, UR11 ;  /* 0x0000000b0f0f7e21 */ /* 0x000fc60008000000 */
[----:B------:R4:W-:Y:S01]  /*03e0*/  STG.E desc[UR12][R4.64+-0x4], R29 ;  /* 0xfffffc1d04007986 */ /* 0x0009e2000c10190c */
[----:B------:R-:W-:-:S03]  /*03f0*/  FADD R14, R14, UR11 ;  /* 0x0000000b0e0e7e21 */ /* 0x000fc60008000000 */
[----:B------:R4:W-:Y:S01]  /*0400*/  STG.E desc[UR12][R4.64], R15 ;  /* 0x0000000f04007986 */ /* 0x0009e2000c10190c */
[----:B------:R-:W-:-:S03]  /*0410*/  FADD R13, R13, UR11 ;  /* 0x0000000b0d0d7e21 */ /* 0x000fc60008000000 */
[----:B------:R4:W-:Y:S01]  /*0420*/  STG.E desc[UR12][R4.64+0x4], R14 ;  /* 0x0000040e04007986 */ /* 0x0009e2000c10190c */
[----:B-1----:R-:W-:-:S03]  /*0430*/  FADD R19, R12, UR11 ;  /* 0x0000000b0c137e21 */ /* 0x002fc60008000000 */
[----:B------:R4:W-:Y:S01]  /*0440*/  STG.E desc[UR12][R4.64+0x8], R13 ;  /* 0x0000080d04007986 */ /* 0x0009e2000c10190c */
[----:B--2---:R-:W-:-:S03]  /*0450*/  FADD R21, R8, UR11 ;  /* 0x0000000b08157e21 */ /* 0x004fc60008000000 */
[----:B------:R4:W-:Y:S01]  /*0460*/  STG.E desc[UR12][R4.64+0xc], R19 ;  /* 0x00000c1304007986 */ /* 0x0009e2000c10190c */
[----:B------:R-:W-:-:S03]  /*0470*/  FADD R11, R11, UR11 ;  /* 0x0000000b0b0b7e21 */ /* 0x000fc60008000000 */
[----:B------:R4:W-:Y:S01]  /*0480*/  STG.E desc[UR12][R4.64+0x10], R21 ;  /* 0x0000101504007986 */ /* 0x0009e2000c10190c */
[----:B---3--:R-:W-:-:S03]  /*0490*/  FADD R23, R10, UR11 ;  /* 0x0000000b0a177e21 */ /* 0x008fc60008000000 */
[----:B------:R4:W-:Y:S01]  /*04a0*/  STG.E desc[UR12][R4.64+0x14], R11 ;  /* 0x0000140b04007986 */ /* 0x0009e2000c10190c */
[----:B------:R-:W-:-:S03]  /*04b0*/  FADD R9, R9, UR11 ;  /* 0x0000000b09097e21 */ /* 0x000fc60008000000 */
[----:B------:R4:W-:Y:S04]  /*04c0*/  STG.E desc[UR12][R4.64+0x18], R23 ;  /* 0x0000181704007986 */ /* 0x0009e8000c10190c */
[----:B------:R4:W-:Y:S01]  /*04d0*/  STG.E desc[UR12][R4.64+0x1c], R9 ;  /* 0x00001c0904007986 */ /* 0x0009e2000c10190c */
[----:B------:R-:W-:Y:S05]  /*04e0*/  BRA.U UP1, `(.L_x_12) ;  /* 0xfffffffd01247547 */ /* 0x000fea000b83ffff */
.L_x_11:
[----:B------:R-:W-:Y:S05]  /*04f0*/  BRA.U !UP0, `(.L_x_10) ;  /* 0x0000000508107547 */ /* 0x000fea000b800000 */
[----:B------:R-:W-:Y:S02]  /*0500*/  UISETP.GE.U32.AND UP0, UPT, UR10, 0x8, UPT ;  /* 0x000000080a00788c */ /* 0x000fe4000bf06070 */
[----:B------:R-:W-:-:S04]  /*0510*/  ULOP3.LUT UR6, UR7, 0x7, URZ, 0xc0, !UPT ;  /* 0x0000000707067892 */ /* 0x000fc8000f8ec0ff */
[----:B------:R-:W-:-:S03]  /*0520*/  UISETP.NE.AND UP1, UPT, UR6, URZ, UPT ;  /* 0x000000ff0600728c */ /* 0x000fc6000bf25270 */
[----:B------:R-:W-:Y:S08]  /*0530*/  BRA.U !UP0, `(.L_x_13) ;  /* 0x0000000108747547 */ /* 0x000ff0000b800000 */
[----:B----4-:R-:W0:Y:S01]  /*0540*/  LDC.64 R4, c[0x0][0x380] ;  /* 0x0000e000ff047b82 */ /* 0x010e220000000a00 */
[----:B------:R-:W-:Y:S01]  /*0550*/  IADD3 R7, PT, PT, R6, UR4, RZ ;  /* 0x0000000406077c10 */ /* 0x000fe2000fffe0ff */
[----:B------:R-:W1:Y:S04]  /*0560*/  LDCU UR5, c[0x0][0x388] ;  /* 0x00007100ff0577ac */ /* 0x000e680008000800 */
[----:B0-----:R-:W-:-:S05]  /*0570*/  IMAD.WIDE R4, R7, 0x4, R4 ;  /* 0x0000000407047825 */ /* 0x001fca00078e0204 */
[----:B------:R-:W1:Y:S04]  /*0580*/  LDG.E R7, desc[UR12][R4.64] ;  /* 0x0000000c04077981 */ /* 0x000e68000c1e1900 */
[----:B------:R-:W2:Y:S04]  /*0590*/  LDG.E R8, desc[UR12][R4.64+0x4] ;  /* 0x0000040c04087981 */ /* 0x000ea8000c1e1900 */
[----:B------:R-:W3:Y:S04]  /*05a0*/  LDG.E R10, desc[UR12][R4.64+0x8] ;  /* 0x0000080c040a7981 */ /* 0x000ee8000c1e1900 */
[----:B------:R-:W4:Y:S04]  /*05b0*/  LDG.E R12, desc[UR12][R4.64+0xc] ;  /* 0x00000c0c040c7981 */ /* 0x000f28000c1e1900 */
[----:B------:R-:W5:Y:S04]  /*05c0*/  LDG.E R14, desc[UR12][R4.64+0x10] ;  /* 0x0000100c040e7981 */ /* 0x000f68000c1e1900 */
[----:B------:R-:W5:Y:S04]  /*05d0*/  LDG.E R16, desc[UR12][R4.64+0x14] ;  /* 0x0000140c04107981 */ /* 0x000f68000c1e1900 */
[----:B------:R-:W5:Y:S04]  /*05e0*/  LDG.E R18, desc[UR12][R4.64+0x18] ;  /* 0x0000180c04127981 */ /* 0x000f68000c1e1900 */
[----:B------:R-:W5:Y:S01]  /*05f0*/  LDG.E R20, desc[UR12][R4.64+0x1c] ;  /* 0x00001c0c04147981 */ /* 0x000f62000c1e1900 */
[----:B------:R-:W-:Y:S01]  /*0600*/  UIADD3 UR4, UPT, UPT, UR4, 0x8, URZ ;  /* 0x0000000804047890 */ /* 0x000fe2000fffe0ff */
[----:B-1----:R-:W-:Y:S01]  /*0610*/  FADD R7, R7, UR5 ;  /* 0x0000000507077e21 */ /* 0x002fe20008000000 */
[----:B--2---:R-:W-:-:S04]  /*0620*/  FADD R9, R8, UR5 ;  /* 0x0000000508097e21 */ /* 0x004fc80008000000 */
[----:B------:R0:W-:Y:S01]  /*0630*/  STG.E desc[UR12][R4.64], R7 ;  /* 0x0000000704007986 */ /* 0x0001e2000c10190c */
[----:B---3--:R-:W-:-:S03]  /*0640*/  FADD R11, R10, UR5 ;  /* 0x000000050a0b7e21 */ /* 0x008fc60008000000 */
        /* <DEDUP_REMOVED lines=9> */
[----:B------:R-:W-:-:S03]  /*06e0*/  FADD R21, R20, UR5 ;  /* 0x0000000514157e21 */ /* 0x000fc60008000000 */
[----:B------:R0:W-:Y:S04]  /*06f0*/  STG.E desc[UR12][R4.64+0x18], R19 ;  /* 0x0000181304007986 */ /* 0x0001e8000c10190c */
[----:B------:R0:W-:Y:S02]  /*0700*/  STG.E desc[UR12][R4.64+0x1c], R21 ;  /* 0x00001c1504007986 */ /* 0x0001e4000c10190c */
.L_x_13:
[----:B------:R-:W-:Y:S05]  /*0710*/  BRA.U !UP1, `(.L_x_10) ;  /* 0x0000000109887547 */ /* 0x000fea000b800000 */
[----:B------:R-:W-:Y:S02]  /*0720*/  UISETP.GE.U32.AND UP0, UPT, UR6, 0x4, UPT ;  /* 0x000000040600788c */ /* 0x000fe4000bf06070 */
[----:B------:R-:W-:-:S04]  /*0730*/  ULOP3.LUT UR5, UR7, 0x3, URZ, 0xc0, !UPT ;  /* 0x0000000307057892 */ /* 0x000fc8000f8ec0ff */
[----:B------:R-:W-:-:S03]  /*0740*/  UISETP.NE.AND UP1, UPT, UR5, URZ, UPT ;  /* 0x000000ff0500728c */ /* 0x000fc6000bf25270 */
[----:B------:R-:W-:Y:S08]  /*0750*/  BRA.U !UP0, `(.L_x_14) ;  /* 0x0000000108447547 */ /* 0x000ff0000b800000 */
[----:B0---4-:R-:W0:Y:S01]  /*0760*/  LDC.64 R4, c[0x0][0x380] ;  /* 0x0000e000ff047b82 */ /* 0x011e220000000a00 */
[----:B------:R-:W-:Y:S01]  /*0770*/  IADD3 R7, PT, PT, R6, UR4, RZ ;  /* 0x0000000406077c10 */ /* 0x000fe2000fffe0ff */
[----:B------:R-:W1:Y:S04]  /*0780*/  LDCU UR6, c[0x0][0x388] ;  /* 0x00007100ff0677ac */ /* 0x000e680008000800 */
[----:B0-----:R-:W-:-:S05]  /*0790*/  IMAD.WIDE R4, R7, 0x4, R4 ;  /* 0x0000000407047825 */ /* 0x001fca00078e0204 */
[----:B------:R-:W1:Y:S04]  /*07a0*/  LDG.E R7, desc[UR12][R4.64] ;  /* 0x0000000c04077981 */ /* 0x000e68000c1e1900 */
[----:B------:R-:W2:Y:S04]  /*07b0*/  LDG.E R8, desc[UR12][R4.64+0x4] ;  /* 0x0000040c04087981 */ /* 0x000ea8000c1e1900 */
[----:B------:R-:W3:Y:S04]  /*07c0*/  LDG.E R10, desc[UR12][R4.64+0x8] ;  /* 0x0000080c040a7981 */ /* 0x000ee8000c1e1900 */
[----:B------:R-:W4:Y:S01]  /*07d0*/  LDG.E R12, desc[UR12][R4.64+0xc] ;  /* 0x00000c0c040c7981 */ /* 0x000f22000c1e1900 */
[----:B------:R-:W-:Y:S01]  /*07e0*/  UIADD3 UR4, UPT, UPT, UR4, 0x4, URZ ;  /* 0x0000000404047890 */ /* 0x000fe2000fffe0ff */
[----:B-1----:R-:W-:Y:S01]  /*07f0*/  FADD R7, R7, UR6 ;  /* 0x0000000607077e21 */ /* 0x002fe20008000000 */
[----:B--2---:R-:W-:-:S04]  /*0800*/  FADD R9, R8, UR6 ;  /* 0x0000000608097e21 */ /* 0x004fc80008000000 */
[----:B------:R1:W-:Y:S01]  /*0810*/  STG.E desc[UR12][R4.64], R7 ;  /* 0x0000000704007986 */ /* 0x0003e2000c10190c */
[----:B---3--:R-:W-:-:S03]  /*0820*/  FADD R11, R10, UR6 ;  /* 0x000000060a0b7e21 */ /* 0x008fc60008000000 */
[----:B------:R1:W-:Y:S01]  /*0830*/  STG.E desc[UR12][R4.64+0x4], R9 ;  /* 0x0000040904007986 */ /* 0x0003e2000c10190c */
[----:B----4-:R-:W-:-:S03]  /*0840*/  FADD R13, R12, UR6 ;  /* 0x000000060c0d7e21 */ /* 0x010fc60008000000 */
[----:B------:R1:W-:Y:S04]  /*0850*/  STG.E desc[UR12][R4.64+0x8], R11 ;  /* 0x0000080b04007986 */ /* 0x0003e8000c10190c */
[----:B------:R1:W-:Y:S02]  /*0860*/  STG.E desc[UR12][R4.64+0xc], R13 ;  /* 0x00000c0d04007986 */ /* 0x0003e4000c10190c */
.L_x_14:
[----:B------:R-:W-:Y:S05]  /*0870*/  BRA.U !UP1, `(.L_x_10) ;  /* 0x0000000109307547 */ /* 0x000fea000b800000 */
[----:B01--4-:R-:W0:Y:S01]  /*0880*/  LDC.64 R8, c[0x0][0x380] ;  /* 0x0000e000ff087b82 */ /* 0x013e220000000a00 */
[----:B------:R-:W-:Y:S01]  /*0890*/  IADD3 R7, PT, PT, R6, UR4, RZ ;  /* 0x0000000406077c10 */ /* 0x000fe2000fffe0ff */
[----:B------:R-:W1:Y:S01]  /*08a0*/  LDCU UR6, c[0x0][0x388] ;  /* 0x00007100ff0677ac */ /* 0x000e620008000800 */
[----:B------:R-:W-:-:S12]  /*08b0*/  UIADD3 UR5, UPT, UPT, -UR5, URZ, URZ ;  /* 0x000000ff05057290 */ /* 0x000fd8000fffe1ff */
.L_x_15:
[----:B0-2---:R-:W-:-:S05]  /*08c0*/  IMAD.WIDE R4, R7, 0x4, R8 ;  /* 0x0000000407047825 */ /* 0x005fca00078e0208 */
[----:B------:R-:W1:Y:S01]  /*08d0*/  LDG.E R6, desc[UR12][R4.64] ;  /* 0x0000000c04067981 */ /* 0x000e62000c1e1900 */
[----:B------:R-:W-:Y:S01]  /*08e0*/  UIADD3 UR5, UPT, UPT, UR5, 0x1, URZ ;  /* 0x0000000105057890 */ /* 0x000fe2000fffe0ff */
[----:B------:R-:W-:-:S03]  /*08f0*/  IADD3 R7, PT, PT, R7, 0x1, RZ ;  /* 0x0000000107077810 */ /* 0x000fc60007ffe0ff */
[----:B------:R-:W-:Y:S01]  /*0900*/  UISETP.NE.AND UP0, UPT, UR5, URZ, UPT ;  /* 0x000000ff0500728c */ /* 0x000fe2000bf05270 */
[----:B-1----:R-:W-:-:S05]  /*0910*/  FADD R11, R6, UR6 ;  /* 0x00000006060b7e21 */ /* 0x002fca0008000000 */
[----:B------:R2:W-:Y:S03]  /*0920*/  STG.E desc[UR12][R4.64], R11 ;  /* 0x0000000b04007986 */ /* 0x0005e6000c10190c */
[----:B------:R-:W-:Y:S05]  /*0930*/  BRA.U UP0, `(.L_x_15) ;  /* 0xfffffffd00e07547 */ /* 0x000fea000b83ffff */
.L_x_10:
[----:B012-4-:R-:W-:Y:S01]  /*0940*/  CS2R R4, SR_CLOCKLO ;  /* 0x0000000000047805 */ /* 0x017fe20000015000 */
[----:B------:R-:W0:Y:S05]  /*0950*/  LDC.64 R6, c[0x0][0x390] ;  /* 0x0000e400ff067b82 */ /* 0x000e2a0000000a00 */
[----:B------:R-:W-:-:S04]  /*0960*/  IADD3 R4, P0, PT, -R2, R4, RZ ;  /* 0x0000000402047210 */ /* 0x000fc80007f1e1ff */
[----:B------:R-:W-:Y:S01]  /*0970*/  IADD3.X R5, PT, PT, ~R3, R5, RZ, P0, !PT ;  /* 0x0000000503057210 */ /* 0x000fe200007fe5ff */
[----:B0-----:R-:W-:-:S05]  /*0980*/  IMAD.WIDE.U32 R2, R0, 0x8, R6 ;  /* 0x0000000800027825 */ /* 0x001fca00078e0006 */
[----:B------:R-:W-:Y:S01]  /*0990*/  STG.E.64 desc[UR12][R2.64], R4 ;  /* 0x0000000402007986 */ /* 0x000fe2000c101b0c */
[----:B------:R-:W-:Y:S05]  /*09a0*/  EXIT ;  /* 0x000000000000794d */ /* 0x000fea0003800000 */
.L_x_16:
        /* <DEDUP_REMOVED lines=13> */
.L_x_18:


//--------------------- .nv.global.init           --------------------------
	.section	.nv.global.init,"aw",@progbits
.nv.global.init:
	.type		$str,@object
	.size		$str,(.L_0 - $str)
$str:
        /*0000*/ 	.byte	0x45, 0x6c, 0x61, 0x70, 0x73, 0x65, 0x64, 0x20, 0x74, 0x69, 0x6d, 0x65, 0x3a, 0x20, 0x25, 0x75
        /*0010*/ 	.byte	0x0a, 0x00
.L_0:


//--------------------- .nv.shared.reserved.0     --------------------------
	.section	.nv.shared.reserved.0,"aw",@nobits
	.weak		__nv_reservedSMEM_offset_0_alias
	.size		__nv_reservedSMEM_offset_0_alias, 0, 64
	.other		__nv_reservedSMEM_offset_0_alias,@"STO_CUDA_RESERVED_SHARED STV_DEFAULT"
__nv_reservedSMEM_offset_0_alias:
	.zero		0
	.zero		64


//--------------------- .nv.constant0._Z14lmwTest_atomicPffiPy --------------------------
	.section	.nv.constant0._Z14lmwTest_atomicPffiPy,"a",@progbits
	.sectionflags	@""
	.align	4
.nv.constant0._Z14lmwTest_atomicPffiPy:
	.zero		920


//--------------------- .nv.constant0._Z16lmwTest_baselinePffiPy --------------------------
	.section	.nv.constant0._Z16lmwTest_baselinePffiPy,"a",@progbits
	.sectionflags	@""
	.align	4
.nv.constant0._Z16lmwTest_baselinePffiPy:
	.zero		920


//--------------------- SYMBOLS --------------------------

	.type		.nv.reservedSmem.offset0,@object
	.size		.nv.reservedSmem.offset0,0x4
	.type		vprintf,@function
